//
// Generated by NVIDIA NVVM Compiler
//
// Compiler Build ID: CL-36424714
// Cuda compilation tools, release 13.0, V13.0.88
// Based on NVVM 20.0.0
//

.version 9.0
.target sm_100
.address_size 64

	// .globl	_Z6kernelPiS_S_S_

.visible .entry _Z6kernelPiS_S_S_(
	.param .u64 .ptr .align 1 _Z6kernelPiS_S_S__param_0,
	.param .u64 .ptr .align 1 _Z6kernelPiS_S_S__param_1,
	.param .u64 .ptr .align 1 _Z6kernelPiS_S_S__param_2,
	.param .u64 .ptr .align 1 _Z6kernelPiS_S_S__param_3
)
{
	.reg .b32 	%r<19>;
	.reg .b64 	%rd<15>;

	ld.param.u64 	%rd1, [_Z6kernelPiS_S_S__param_0];
	ld.param.u64 	%rd2, [_Z6kernelPiS_S_S__param_1];
	ld.param.u64 	%rd3, [_Z6kernelPiS_S_S__param_2];
	ld.param.u64 	%rd4, [_Z6kernelPiS_S_S__param_3];
	cvta.to.global.u64 	%rd5, %rd4;
	cvta.to.global.u64 	%rd6, %rd2;
	cvta.to.global.u64 	%rd7, %rd3;
	cvta.to.global.u64 	%rd8, %rd1;
	mov.u32 	%r1, %ctaid.x;
	mov.u32 	%r2, %ctaid.y;
	mov.u32 	%r3, %tid.x;
	mov.u32 	%r4, %tid.y;
	mov.u32 	%r5, %ntid.x;
	mov.u32 	%r6, %ntid.y;
	mad.lo.s32 	%r7, %r1, %r5, %r3;
	mad.lo.s32 	%r8, %r2, %r6, %r4;
	shl.b32 	%r9, %r8, 11;
	add.s32 	%r10, %r9, %r7;
	mul.wide.u32 	%rd9, %r10, 4;
	add.s64 	%rd10, %rd8, %rd9;
	ld.global.u32 	%r11, [%rd10];
	shl.b32 	%r12, %r7, 11;
	add.s32 	%r13, %r12, %r8;
	mul.wide.u32 	%rd11, %r13, 4;
	add.s64 	%rd12, %rd7, %rd11;
	ld.global.u32 	%r14, [%rd12];
	mul.lo.s32 	%r15, %r11, %r14;
	shl.b32 	%r16, %r15, 1;
	add.s64 	%rd13, %rd6, %rd9;
	ld.global.u32 	%r17, [%rd13];
	sub.s32 	%r18, %r16, %r17;
	add.s64 	%rd14, %rd5, %rd9;
	st.global.u32 	[%rd14], %r18;
	ret;

}


// ===== COMPILED SASS (sm_100) =====

	.target	sm_100

	.elftype	@"ET_EXEC"


//--------------------- .note.nv.tkinfo           --------------------------
	.section	.note.nv.tkinfo,"",@"SHT_NOTE"
	.sectionflags	@"SHF_NOTE_NV_TKINFO"
	.tkinfo
        /*0018*/ 	.word	0x00000002
        /*0030*/ 	.string	""
        /*0030*/ 	.string	"ptxas"
        /*0030*/ 	.string	"Cuda compilation tools, release 13.0, V13.0.88"
        /*0030*/ 	.string	"Build cuda_13.0.r13.0/compiler.36424714_0"
        /*0030*/ 	.string	"-arch sm_100 -m 64 "



//--------------------- .note.nv.cuinfo           --------------------------
	.section	.note.nv.cuinfo,"",@"SHT_NOTE"
	.sectionflags	@"SHF_NOTE_NV_CUINFO"
        /*0018*/ 	.short	0x0002
        /*001a*/ 	.short	0x0064
        /*001c*/ 	.short	0x0082
	.zero		2


//--------------------- .nv.info                  --------------------------
	.section	.nv.info,"",@"SHT_CUDA_INFO"
	.align	4


	//----- nvinfo : EIATTR_REGCOUNT
	.align		4
        /*0000*/ 	.byte	0x04, 0x2f
        /*0002*/ 	.short	(.L_1 - .L_0)
	.align		4
.L_0:
        /*0004*/ 	.word	index@(_Z6kernelPiS_S_S_)
        /*0008*/ 	.word	0x00000010


	//----- nvinfo : EIATTR_FRAME_SIZE
	.align		4
.L_1:
        /*000c*/ 	.byte	0x04, 0x11
        /*000e*/ 	.short	(.L_3 - .L_2)
	.align		4
.L_2:
        /*0010*/ 	.word	index@(_Z6kernelPiS_S_S_)
        /*0014*/ 	.word	0x00000000


	//----- nvinfo : EIATTR_MIN_STACK_SIZE
	.align		4
.L_3:
        /*0018*/ 	.byte	0x04, 0x12
        /*001a*/ 	.short	(.L_5 - .L_4)
	.align		4
.L_4:
        /*001c*/ 	.word	index@(_Z6kernelPiS_S_S_)
        /*0020*/ 	.word	0x00000000
.L_5:


//--------------------- .nv.compat                --------------------------
	.section	.nv.compat,"",@"SHT_CUDA_COMPAT_INFO"
	.align	4
        /*0000*/ 	.byte	0x02, 0x09, 0x00, 0x00, 0x02, 0x02, 0x01, 0x00, 0x02, 0x05, 0x05, 0x00, 0x03, 0x07, 0x01, 0x01
        /*0010*/ 	.byte	0x02, 0x03, 0x00, 0x00, 0x02, 0x06, 0x01, 0x00, 0x04, 0x0b, 0x08, 0x00, 0x09, 0x00, 0x00, 0x00
        /*0020*/ 	.byte	0x00, 0x00, 0x00, 0x00


//--------------------- .nv.info._Z6kernelPiS_S_S_ --------------------------
	.section	.nv.info._Z6kernelPiS_S_S_,"",@"SHT_CUDA_INFO"
	.sectionflags	@""
	.align	4


	//----- nvinfo : EIATTR_CUDA_API_VERSION
	.align		4
        /*0000*/ 	.byte	0x04, 0x37
        /*0002*/ 	.short	(.L_7 - .L_6)
.L_6:
        /*0004*/ 	.word	0x00000082


	//----- nvinfo : EIATTR_KPARAM_INFO
	.align		4
.L_7:
        /*0008*/ 	.byte	0x04, 0x17
        /*000a*/ 	.short	(.L_9 - .L_8)
.L_8:
        /*000c*/ 	.word	0x00000000
        /*0010*/ 	.short	0x0003
        /*0012*/ 	.short	0x0018
        /*0014*/ 	.byte	0x00, 0xf5, 0x21, 0x00


	//----- nvinfo : EIATTR_KPARAM_INFO
	.align		4
.L_9:
        /*0018*/ 	.byte	0x04, 0x17
        /*001a*/ 	.short	(.L_11 - .L_10)
.L_10:
        /*001c*/ 	.word	0x00000000
        /*0020*/ 	.short	0x0002
        /*0022*/ 	.short	0x0010
        /*0024*/ 	.byte	0x00, 0xf5, 0x21, 0x00


	//----- nvinfo : EIATTR_KPARAM_INFO
	.align		4
.L_11:
        /*0028*/ 	.byte	0x04, 0x17
        /*002a*/ 	.short	(.L_13 - .L_12)
.L_12:
        /*002c*/ 	.word	0x00000000
        /*0030*/ 	.short	0x0001
        /*0032*/ 	.short	0x0008
        /*0034*/ 	.byte	0x00, 0xf5, 0x21, 0x00


	//----- nvinfo : EIATTR_KPARAM_INFO
	.align		4
.L_13:
        /*0038*/ 	.byte	0x04, 0x17
        /*003a*/ 	.short	(.L_15 - .L_14)
.L_14:
        /*003c*/ 	.word	0x00000000
        /*0040*/ 	.short	0x0000
        /*0042*/ 	.short	0x0000
        /*0044*/ 	.byte	0x00, 0xf5, 0x21, 0x00


	//----- nvinfo : EIATTR_SPARSE_MMA_MASK
	.align		4
.L_15:
        /*0048*/ 	.byte	0x03, 0x50
        /*004a*/ 	.short	0x0000


	//----- nvinfo : EIATTR_MAXREG_COUNT
	.align		4
        /*004c*/ 	.byte	0x03, 0x1b
        /*004e*/ 	.short	0x00ff


	//----- nvinfo : EIATTR_MERCURY_ISA_VERSION
	.align		4
        /*0050*/ 	.byte	0x03, 0x5f
        /*0052*/ 	.short	0x0101


	//----- nvinfo : EIATTR_VRC_CTA_INIT_COUNT
	.align		4
        /*0054*/ 	.byte	0x02, 0x4a
	.zero		1
	.zero		1


	//----- nvinfo : EIATTR_EXIT_INSTR_OFFSETS
	.align		4
        /*0058*/ 	.byte	0x04, 0x1c
        /*005a*/ 	.short	(.L_17 - .L_16)


	//   ....[0]....
.L_16:
        /*005c*/ 	.word	0x000001a0


	//----- nvinfo : EIATTR_CBANK_PARAM_SIZE
	.align		4
.L_17:
        /*0060*/ 	.byte	0x03, 0x19
        /*0062*/ 	.short	0x0020


	//----- nvinfo : EIATTR_PARAM_CBANK
	.align		4
        /*0064*/ 	.byte	0x04, 0x0a
        /*0066*/ 	.short	(.L_19 - .L_18)
	.align		4
.L_18:
        /*0068*/ 	.word	index@(.nv.constant0._Z6kernelPiS_S_S_)
        /*006c*/ 	.short	0x0380
        /*006e*/ 	.short	0x0020


	//----- nvinfo : EIATTR_SW_WAR
	.align		4
.L_19:
        /*0070*/ 	.byte	0x04, 0x36
        /*0072*/ 	.short	(.L_21 - .L_20)
.L_20:
        /*0074*/ 	.word	0x00000008
.L_21:


//--------------------- .nv.callgraph             --------------------------
	.section	.nv.callgraph,"",@"SHT_CUDA_CALLGRAPH"
	.align	4
	.sectionentsize	8
	.align		4
        /*0000*/ 	.word	0x00000000
	.align		4
        /*0004*/ 	.word	0xffffffff
	.align		4
        /*0008*/ 	.word	0x00000000
	.align		4
        /*000c*/ 	.word	0xfffffffe
	.align		4
        /*0010*/ 	.word	0x00000000
	.align		4
        /*0014*/ 	.word	0xfffffffd
	.align		4
        /*0018*/ 	.word	0x00000000
	.align		4
        /*001c*/ 	.word	0xfffffffc


//--------------------- .text._Z6kernelPiS_S_S_   --------------------------
	.section	.text._Z6kernelPiS_S_S_,"ax",@progbits
	.align	128
        .global         _Z6kernelPiS_S_S_
        .type           _Z6kernelPiS_S_S_,@function
        .size           _Z6kernelPiS_S_S_,(.L_x_1 - _Z6kernelPiS_S_S_)
        .other          _Z6kernelPiS_S_S_,@"STO_CUDA_ENTRY STV_DEFAULT"
_Z6kernelPiS_S_S_:
.text._Z6kernelPiS_S_S_:
[----:B------:R-:W-:Y:S01]  /*0000*/  LDC R1, c[0x0][0x37c] ;  /* 0x0000df00ff017b82 */ /* 0x000fe20000000800 */
[----:B------:R-:W0:Y:S07]  /*0010*/  S2R R0, SR_TID.X ;  /* 0x0000000000007919 */ /* 0x000e2e0000002100 */
[----:B------:R-:W0:Y:S01]  /*0020*/  LDC R11, c[0x0][0x360] ;  /* 0x0000d800ff0b7b82 */ /* 0x000e220000000800 */
[----:B------:R-:W1:Y:S01]  /*0030*/  LDCU.64 UR4, c[0x0][0x358] ;  /* 0x00006b00ff0477ac */ /* 0x000e620008000a00 */
[----:B------:R-:W2:Y:S06]  /*0040*/  S2R R9, SR_TID.Y ;  /* 0x0000000000097919 */ /* 0x000eac0000002200 */
[----:B------:R-:W0:Y:S08]  /*0050*/  S2UR UR6, SR_CTAID.X ;  /* 0x00000000000679c3 */ /* 0x000e300000002500 */
[----:B------:R-:W2:Y:S08]  /*0060*/  S2UR UR7, SR_CTAID.Y ;  /* 0x00000000000779c3 */ /* 0x000eb00000002600 */
[----:B------:R-:W2:Y:S08]  /*0070*/  LDC R8, c[0x0][0x364] ;  /* 0x0000d900ff087b82 */ /* 0x000eb00000000800 */
[----:B------:R-:W3:Y:S01]  /*0080*/  LDC.64 R4, c[0x0][0x390] ;  /* 0x0000e400ff047b82 */ /* 0x000ee20000000a00 */
[----:B0-----:R-:W-:-:S07]  /*0090*/  IMAD R0, R11, UR6, R0 ;  /* 0x000000060b007c24 */ /* 0x001fce000f8e0200 */
[----:B------:R-:W0:Y:S08]  /*00a0*/  LDC.64 R2, c[0x0][0x380] ;  /* 0x0000e000ff027b82 */ /* 0x000e300000000a00 */
[----:B------:R-:W4:Y:S01]  /*00b0*/  LDC.64 R6, c[0x0][0x388] ;  /* 0x0000e200ff067b82 */ /* 0x000f220000000a00 */
[----:B--2---:R-:W-:-:S05]  /*00c0*/  IMAD R9, R8, UR7, R9 ;  /* 0x0000000708097c24 */ /* 0x004fca000f8e0209 */
[----:B------:R-:W-:Y:S02]  /*00d0*/  LEA R13, R0, R9, 0xb ;  /* 0x00000009000d7211 */ /* 0x000fe400078e58ff */
[----:B------:R-:W-:Y:S02]  /*00e0*/  LEA R11, R9, R0, 0xb ;  /* 0x00000000090b7211 */ /* 0x000fe400078e58ff */
[----:B------:R-:W2:Y:S01]  /*00f0*/  LDC.64 R8, c[0x0][0x398] ;  /* 0x0000e600ff087b82 */ /* 0x000ea20000000a00 */
[----:B---3--:R-:W-:-:S04]  /*0100*/  IMAD.WIDE.U32 R4, R13, 0x4, R4 ;  /* 0x000000040d047825 */ /* 0x008fc800078e0004 */
[C---:B0-----:R-:W-:Y:S02]  /*0110*/  IMAD.WIDE.U32 R2, R11.reuse, 0x4, R2 ;  /* 0x000000040b027825 */ /* 0x041fe400078e0002 */
[----:B-1----:R-:W3:Y:S04]  /*0120*/  LDG.E R5, desc[UR4][R4.64] ;  /* 0x0000000404057981 */ /* 0x002ee8000c1e1900 */
[----:B------:R-:W3:Y:S01]  /*0130*/  LDG.E R2, desc[UR4][R2.64] ;  /* 0x0000000402027981 */ /* 0x000ee2000c1e1900 */
[----:B----4-:R-:W-:-:S06]  /*0140*/  IMAD.WIDE.U32 R6, R11, 0x4, R6 ;  /* 0x000000040b067825 */ /* 0x010fcc00078e0006 */
[----:B------:R-:W4:Y:S01]  /*0150*/  LDG.E R7, desc[UR4][R6.64] ;  /* 0x0000000406077981 */ /* 0x000f22000c1e1900 */
[----:B--2---:R-:W-:-:S04]  /*0160*/  IMAD.WIDE.U32 R8, R11, 0x4, R8 ;  /* 0x000000040b087825 */ /* 0x004fc800078e0008 */
[----:B---3--:R-:W-:-:S05]  /*0170*/  IMAD R0, R2, R5, RZ ;  /* 0x0000000502007224 */ /* 0x008fca00078e02ff */
[----:B----4-:R-:W-:-:S05]  /*0180*/  LEA R11, R0, -R7, 0x1 ;  /* 0x80000007000b7211 */ /* 0x010fca00078e08ff */
[----:B------:R-:W-:Y:S01]  /*0190*/  STG.E desc[UR4][R8.64], R11 ;  /* 0x0000000b08007986 */ /* 0x000fe2000c101904 */
[----:B------:R-:W-:Y:S05]  /*01a0*/  EXIT ;  /* 0x000000000000794d */ /* 0x000fea0003800000 */
.L_x_0:
[----:B------:R-:W-:-:S00]  /*01b0*/  BRA `(.L_x_0) ;  /* 0xfffffffc00fc7947 */ /* 0x000fc0000383ffff */
[----:B------:R-:W-:-:S00]  /*01c0*/  NOP ;  /* 0x0000000000007918 */ /* 0x000fc00000000000 */
        /* <DEDUP_REMOVED lines=11> */
.L_x_1:


//--------------------- .nv.shared.reserved.0     --------------------------
	.section	.nv.shared.reserved.0,"aw",@nobits
	.weak		__nv_reservedSMEM_offset_0_alias
	.size		__nv_reservedSMEM_offset_0_alias, 0, 64
	.other		__nv_reservedSMEM_offset_0_alias,@"STO_CUDA_RESERVED_SHARED STV_DEFAULT"
__nv_reservedSMEM_offset_0_alias:
	.zero		0
	.zero		64


//--------------------- .nv.constant0._Z6kernelPiS_S_S_ --------------------------
	.section	.nv.constant0._Z6kernelPiS_S_S_,"a",@progbits
	.sectionflags	@""
	.align	4
.nv.constant0._Z6kernelPiS_S_S_:
	.zero		928


//--------------------- SYMBOLS --------------------------

	.type		.nv.reservedSmem.offset0,@object
	.size		.nv.reservedSmem.offset0,0x4
